//
// Generated by NVIDIA NVVM Compiler
//
// Compiler Build ID: CL-36424714
// Cuda compilation tools, release 13.0, V13.0.88
// Based on NVVM 20.0.0
//

.version 9.0
.target sm_100
.address_size 64

	// .globl	_Z8printIDsv
.extern .func  (.param .b32 func_retval0) vprintf
(
	.param .b64 vprintf_param_0,
	.param .b64 vprintf_param_1
)
;
.global .align 1 .b8 $str[38] = {66, 108, 111, 99, 107, 32, 37, 100, 44, 32, 84, 104, 114, 101, 97, 100, 32, 37, 100, 32, 226, 134, 146, 32, 71, 108, 111, 98, 97, 108, 32, 73, 68, 32, 37, 100, 10};

.visible .entry _Z8printIDsv()
{
	.local .align 8 .b8 	__local_depot0[16];
	.reg .b64 	%SP;
	.reg .b64 	%SPL;
	.reg .b32 	%r<7>;
	.reg .b64 	%rd<5>;

	mov.u64 	%SPL, __local_depot0;
	cvta.local.u64 	%SP, %SPL;
	add.u64 	%rd1, %SP, 0;
	add.u64 	%rd2, %SPL, 0;
	mov.u32 	%r1, %tid.x;
	mov.u32 	%r2, %ctaid.x;
	mov.u32 	%r3, %ntid.x;
	mad.lo.s32 	%r4, %r2, %r3, %r1;
	st.local.v2.u32 	[%rd2], {%r2, %r1};
	st.local.u32 	[%rd2+8], %r4;
	mov.u64 	%rd3, $str;
	cvta.global.u64 	%rd4, %rd3;
	{ // callseq 0, 0
	.param .b64 param0;
	st.param.b64 	[param0], %rd4;
	.param .b64 param1;
	st.param.b64 	[param1], %rd1;
	.param .b32 retval0;
	call.uni (retval0), 
	vprintf, 
	(
	param0, 
	param1
	);
	ld.param.b32 	%r5, [retval0];
	} // callseq 0
	ret;

}


// ===== COMPILED SASS (sm_100) =====

	.target	sm_100

	.elftype	@"ET_EXEC"


//--------------------- .note.nv.tkinfo           --------------------------
	.section	.note.nv.tkinfo,"",@"SHT_NOTE"
	.sectionflags	@"SHF_NOTE_NV_TKINFO"
	.tkinfo
        /*0018*/ 	.word	0x00000002
        /*0030*/ 	.string	""
        /*0030*/ 	.string	"ptxas"
        /*0030*/ 	.string	"Cuda compilation tools, release 13.0, V13.0.88"
        /*0030*/ 	.string	"Build cuda_13.0.r13.0/compiler.36424714_0"
        /*0030*/ 	.string	"-arch sm_100 -m 64 "



//--------------------- .note.nv.cuinfo           --------------------------
	.section	.note.nv.cuinfo,"",@"SHT_NOTE"
	.sectionflags	@"SHF_NOTE_NV_CUINFO"
        /*0018*/ 	.short	0x0002
        /*001a*/ 	.short	0x0064
        /*001c*/ 	.short	0x0082
	.zero		2


//--------------------- .nv.info                  --------------------------
	.section	.nv.info,"",@"SHT_CUDA_INFO"
	.align	4


	//----- nvinfo : EIATTR_REGCOUNT
	.align		4
        /*0000*/ 	.byte	0x04, 0x2f
        /*0002*/ 	.short	(.L_2 - .L_1)
	.align		4
.L_1:
        /*0004*/ 	.word	index@(_Z8printIDsv)
        /*0008*/ 	.word	0x00000018


	//----- nvinfo : EIATTR_FRAME_SIZE
	.align		4
.L_2:
        /*000c*/ 	.byte	0x04, 0x11
        /*000e*/ 	.short	(.L_4 - .L_3)
	.align		4
.L_3:
        /*0010*/ 	.word	index@(_Z8printIDsv)
        /*0014*/ 	.word	0x00000010


	//----- nvinfo : EIATTR_MIN_STACK_SIZE
	.align		4
.L_4:
        /*0018*/ 	.byte	0x04, 0x12
        /*001a*/ 	.short	(.L_6 - .L_5)
	.align		4
.L_5:
        /*001c*/ 	.word	index@(_Z8printIDsv)
        /*0020*/ 	.word	0x00000010
.L_6:


//--------------------- .nv.compat                --------------------------
	.section	.nv.compat,"",@"SHT_CUDA_COMPAT_INFO"
	.align	4
        /*0000*/ 	.byte	0x02, 0x09, 0x00, 0x00, 0x02, 0x02, 0x01, 0x00, 0x02, 0x05, 0x05, 0x00, 0x03, 0x07, 0x01, 0x01
        /*0010*/ 	.byte	0x02, 0x03, 0x00, 0x00, 0x02, 0x06, 0x01, 0x00, 0x04, 0x0b, 0x08, 0x00, 0x09, 0x00, 0x00, 0x00
        /*0020*/ 	.byte	0x00, 0x00, 0x00, 0x00


//--------------------- .nv.info._Z8printIDsv     --------------------------
	.section	.nv.info._Z8printIDsv,"",@"SHT_CUDA_INFO"
	.sectionflags	@""
	.align	4


	//----- nvinfo : EIATTR_CUDA_API_VERSION
	.align		4
        /*0000*/ 	.byte	0x04, 0x37
        /*0002*/ 	.short	(.L_8 - .L_7)
.L_7:
        /*0004*/ 	.word	0x00000082


	//----- nvinfo : EIATTR_SPARSE_MMA_MASK
	.align		4
.L_8:
        /*0008*/ 	.byte	0x03, 0x50
        /*000a*/ 	.short	0x0000


	//----- nvinfo : EIATTR_MAXREG_COUNT
	.align		4
        /*000c*/ 	.byte	0x03, 0x1b
        /*000e*/ 	.short	0x00ff


	//----- nvinfo : EIATTR_EXTERNS
	.align		4
        /*0010*/ 	.byte	0x04, 0x0f
        /*0012*/ 	.short	(.L_10 - .L_9)


	//   ....[0]....
	.align		4
.L_9:
        /*0014*/ 	.word	index@(vprintf)


	//----- nvinfo : EIATTR_MERCURY_ISA_VERSION
	.align		4
.L_10:
        /*0018*/ 	.byte	0x03, 0x5f
        /*001a*/ 	.short	0x0101


	//----- nvinfo : EIATTR_VRC_CTA_INIT_COUNT
	.align		4
        /*001c*/ 	.byte	0x02, 0x4a
	.zero		1
	.zero		1


	//----- nvinfo : EIATTR_SYSCALL_OFFSETS
	.align		4
        /*0020*/ 	.byte	0x04, 0x46
        /*0022*/ 	.short	(.L_12 - .L_11)


	//   ....[0]....
.L_11:
        /*0024*/ 	.word	0x00000120


	//----- nvinfo : EIATTR_EXIT_INSTR_OFFSETS
	.align		4
.L_12:
        /*0028*/ 	.byte	0x04, 0x1c
        /*002a*/ 	.short	(.L_14 - .L_13)


	//   ....[0]....
.L_13:
        /*002c*/ 	.word	0x00000130


	//----- nvinfo : EIATTR_SW_WAR
	.align		4
.L_14:
        /*0030*/ 	.byte	0x04, 0x36
        /*0032*/ 	.short	(.L_16 - .L_15)
.L_15:
        /*0034*/ 	.word	0x00000008
.L_16:


//--------------------- .nv.callgraph             --------------------------
	.section	.nv.callgraph,"",@"SHT_CUDA_CALLGRAPH"
	.align	4
	.sectionentsize	8
	.align		4
        /*0000*/ 	.word	0x00000000
	.align		4
        /*0004*/ 	.word	0xffffffff
	.align		4
        /*0008*/ 	.word	index@(_Z8printIDsv)
	.align		4
        /*000c*/ 	.word	index@(vprintf)
	.align		4
        /*0010*/ 	.word	0x00000000
	.align		4
        /*0014*/ 	.word	0xfffffffe
	.align		4
        /*0018*/ 	.word	0x00000000
	.align		4
        /*001c*/ 	.word	0xfffffffd
	.align		4
        /*0020*/ 	.word	0x00000000
	.align		4
        /*0024*/ 	.word	0xfffffffc


//--------------------- .nv.constant4             --------------------------
	.section	.nv.constant4,"a",@progbits
	.align	8
	.align		8
.nv.constant4:
        /*0000*/ 	.dword	vprintf
	.align		8
        /*0008*/ 	.dword	$str


//--------------------- .text._Z8printIDsv        --------------------------
	.section	.text._Z8printIDsv,"ax",@progbits
	.align	128
        .global         _Z8printIDsv
        .type           _Z8printIDsv,@function
        .size           _Z8printIDsv,(.L_x_2 - _Z8printIDsv)
        .other          _Z8printIDsv,@"STO_CUDA_ENTRY STV_DEFAULT"
_Z8printIDsv:
.text._Z8printIDsv:
[----:B------:R-:W0:Y:S01]  /*0000*/  LDC R1, c[0x0][0x37c] ;  /* 0x0000df00ff017b82 */ /* 0x000e220000000800 */
[----:B------:R-:W1:Y:S01]  /*0010*/  S2R R9, SR_TID.X ;  /* 0x0000000000097919 */ /* 0x000e620000002100 */
[----:B------:R-:W2:Y:S01]  /*0020*/  LDCU UR5, c[0x0][0x2fc] ;  /* 0x00005f80ff0577ac */ /* 0x000ea20008000800 */
[----:B------:R-:W-:Y:S01]  /*0030*/  MOV R2, 0x0 ;  /* 0x0000000000027802 */ /* 0x000fe20000000f00 */
[----:B0-----:R-:W-:Y:S01]  /*0040*/  VIADD R1, R1, 0xfffffff0 ;  /* 0xfffffff001017836 */ /* 0x001fe20000000000 */
[----:B------:R-:W1:Y:S01]  /*0050*/  S2R R8, SR_CTAID.X ;  /* 0x0000000000087919 */ /* 0x000e620000002500 */
[----:B------:R-:W1:Y:S03]  /*0060*/  LDCU UR6, c[0x0][0x360] ;  /* 0x00006c00ff0677ac */ /* 0x000e660008000800 */
[----:B------:R-:W0:Y:S01]  /*0070*/  LDC.64 R2, c[0x4][R2] ;  /* 0x0100000002027b82 */ /* 0x000e220000000a00 */
[----:B------:R-:W3:Y:S02]  /*0080*/  LDCU UR4, c[0x0][0x2f8] ;  /* 0x00005f00ff0477ac */ /* 0x000ee40008000800 */
[----:B---3--:R-:W-:-:S05]  /*0090*/  IADD3 R6, P0, PT, R1, UR4, RZ ;  /* 0x0000000401067c10 */ /* 0x008fca000ff1e0ff */
[----:B--2---:R-:W-:Y:S02]  /*00a0*/  IMAD.X R7, RZ, RZ, UR5, P0 ;  /* 0x00000005ff077e24 */ /* 0x004fe400080e06ff */
[----:B-1----:R-:W-:Y:S01]  /*00b0*/  IMAD R0, R8, UR6, R9 ;  /* 0x0000000608007c24 */ /* 0x002fe2000f8e0209 */
[----:B------:R1:W-:Y:S01]  /*00c0*/  STL.64 [R1], R8 ;  /* 0x0000000801007387 */ /* 0x0003e20000100a00 */
[----:B------:R-:W2:Y:S03]  /*00d0*/  LDCU.64 UR6, c[0x4][0x8] ;  /* 0x01000100ff0677ac */ /* 0x000ea60008000a00 */
[----:B------:R1:W-:Y:S01]  /*00e0*/  STL [R1+0x8], R0 ;  /* 0x0000080001007387 */ /* 0x0003e20000100800 */
[----:B--2---:R-:W-:Y:S01]  /*00f0*/  IMAD.U32 R4, RZ, RZ, UR6 ;  /* 0x00000006ff047e24 */ /* 0x004fe2000f8e00ff */
[----:B01----:R-:W-:-:S07]  /*0100*/  MOV R5, UR7 ;  /* 0x0000000700057c02 */ /* 0x003fce0008000f00 */
[----:B------:R-:W-:-:S07]  /*0110*/  LEPC R20, `(.L_x_0) ;  /* 0x000000001014794e */ /* 0x000fce0000000000 */
[----:B------:R-:W-:Y:S05]  /*0120*/  CALL.ABS.NOINC R2 ;  /* 0x0000000002007343 */ /* 0x000fea0003c00000 */
.L_x_0:
[----:B------:R-:W-:Y:S05]  /*0130*/  EXIT ;  /* 0x000000000000794d */ /* 0x000fea0003800000 */
.L_x_1:
[----:B------:R-:W-:-:S00]  /*0140*/  BRA `(.L_x_1) ;  /* 0xfffffffc00fc7947 */ /* 0x000fc0000383ffff */
[----:B------:R-:W-:-:S00]  /*0150*/  NOP ;  /* 0x0000000000007918 */ /* 0x000fc00000000000 */
        /* <DEDUP_REMOVED lines=10> */
.L_x_2:


//--------------------- .nv.global.init           --------------------------
	.section	.nv.global.init,"aw",@progbits
.nv.global.init:
	.type		$str,@object
	.size		$str,(.L_0 - $str)
$str:
        /*0000*/ 	.byte	0x42, 0x6c, 0x6f, 0x63, 0x6b, 0x20, 0x25, 0x64, 0x2c, 0x20, 0x54, 0x68, 0x72, 0x65, 0x61, 0x64
        /*0010*/ 	.byte	0x20, 0x25, 0x64, 0x20, 0xe2, 0x86, 0x92, 0x20, 0x47, 0x6c, 0x6f, 0x62, 0x61, 0x6c, 0x20, 0x49
        /*0020*/ 	.byte	0x44, 0x20, 0x25, 0x64, 0x0a, 0x00
.L_0:


//--------------------- .nv.shared.reserved.0     --------------------------
	.section	.nv.shared.reserved.0,"aw",@nobits
	.weak		__nv_reservedSMEM_offset_0_alias
	.size		__nv_reservedSMEM_offset_0_alias, 0, 64
	.other		__nv_reservedSMEM_offset_0_alias,@"STO_CUDA_RESERVED_SHARED STV_DEFAULT"
__nv_reservedSMEM_offset_0_alias:
	.zero		0
	.zero		64


//--------------------- .nv.constant0._Z8printIDsv --------------------------
	.section	.nv.constant0._Z8printIDsv,"a",@progbits
	.sectionflags	@""
	.align	4
.nv.constant0._Z8printIDsv:
	.zero		896


//--------------------- SYMBOLS --------------------------

	.type		.nv.reservedSmem.offset0,@object
	.size		.nv.reservedSmem.offset0,0x4
	.type		vprintf,@function
